//
// Generated by NVIDIA NVVM Compiler
//
// Compiler Build ID: CL-36424714
// Cuda compilation tools, release 13.0, V13.0.88
// Based on NVVM 20.0.0
//

.version 9.0
.target sm_100
.address_size 64

	// .globl	_Z19vector_sum_baselinePfPdi

.visible .entry _Z19vector_sum_baselinePfPdi(
	.param .u64 .ptr .align 1 _Z19vector_sum_baselinePfPdi_param_0,
	.param .u64 .ptr .align 1 _Z19vector_sum_baselinePfPdi_param_1,
	.param .u32 _Z19vector_sum_baselinePfPdi_param_2
)
{


	ret;

}


// ===== COMPILED SASS (sm_100) =====

	.target	sm_100

	.elftype	@"ET_EXEC"


//--------------------- .note.nv.tkinfo           --------------------------
	.section	.note.nv.tkinfo,"",@"SHT_NOTE"
	.sectionflags	@"SHF_NOTE_NV_TKINFO"
	.tkinfo
        /*0018*/ 	.word	0x00000002
        /*0030*/ 	.string	""
        /*0030*/ 	.string	"ptxas"
        /*0030*/ 	.string	"Cuda compilation tools, release 13.0, V13.0.88"
        /*0030*/ 	.string	"Build cuda_13.0.r13.0/compiler.36424714_0"
        /*0030*/ 	.string	"-arch sm_100 -m 64 "



//--------------------- .note.nv.cuinfo           --------------------------
	.section	.note.nv.cuinfo,"",@"SHT_NOTE"
	.sectionflags	@"SHF_NOTE_NV_CUINFO"
        /*0018*/ 	.short	0x0002
        /*001a*/ 	.short	0x0064
        /*001c*/ 	.short	0x0082
	.zero		2


//--------------------- .nv.info                  --------------------------
	.section	.nv.info,"",@"SHT_CUDA_INFO"
	.align	4


	//----- nvinfo : EIATTR_REGCOUNT
	.align		4
        /*0000*/ 	.byte	0x04, 0x2f
        /*0002*/ 	.short	(.L_1 - .L_0)
	.align		4
.L_0:
        /*0004*/ 	.word	index@(_Z19vector_sum_baselinePfPdi)
        /*0008*/ 	.word	0x00000004


	//----- nvinfo : EIATTR_FRAME_SIZE
	.align		4
.L_1:
        /*000c*/ 	.byte	0x04, 0x11
        /*000e*/ 	.short	(.L_3 - .L_2)
	.align		4
.L_2:
        /*0010*/ 	.word	index@(_Z19vector_sum_baselinePfPdi)
        /*0014*/ 	.word	0x00000000


	//----- nvinfo : EIATTR_MIN_STACK_SIZE
	.align		4
.L_3:
        /*0018*/ 	.byte	0x04, 0x12
        /*001a*/ 	.short	(.L_5 - .L_4)
	.align		4
.L_4:
        /*001c*/ 	.word	index@(_Z19vector_sum_baselinePfPdi)
        /*0020*/ 	.word	0x00000000
.L_5:


//--------------------- .nv.compat                --------------------------
	.section	.nv.compat,"",@"SHT_CUDA_COMPAT_INFO"
	.align	4
        /*0000*/ 	.byte	0x02, 0x09, 0x00, 0x00, 0x02, 0x02, 0x01, 0x00, 0x02, 0x05, 0x05, 0x00, 0x03, 0x07, 0x01, 0x01
        /*0010*/ 	.byte	0x02, 0x03, 0x00, 0x00, 0x02, 0x06, 0x01, 0x00, 0x04, 0x0b, 0x08, 0x00, 0x09, 0x00, 0x00, 0x00
        /*0020*/ 	.byte	0x00, 0x00, 0x00, 0x00


//--------------------- .nv.info._Z19vector_sum_baselinePfPdi --------------------------
	.section	.nv.info._Z19vector_sum_baselinePfPdi,"",@"SHT_CUDA_INFO"
	.sectionflags	@""
	.align	4


	//----- nvinfo : EIATTR_CUDA_API_VERSION
	.align		4
        /*0000*/ 	.byte	0x04, 0x37
        /*0002*/ 	.short	(.L_7 - .L_6)
.L_6:
        /*0004*/ 	.word	0x00000082


	//----- nvinfo : EIATTR_KPARAM_INFO
	.align		4
.L_7:
        /*0008*/ 	.byte	0x04, 0x17
        /*000a*/ 	.short	(.L_9 - .L_8)
.L_8:
        /*000c*/ 	.word	0x00000000
        /*0010*/ 	.short	0x0002
        /*0012*/ 	.short	0x0010
        /*0014*/ 	.byte	0x00, 0xf0, 0x11, 0x00


	//----- nvinfo : EIATTR_KPARAM_INFO
	.align		4
.L_9:
        /*0018*/ 	.byte	0x04, 0x17
        /*001a*/ 	.short	(.L_11 - .L_10)
.L_10:
        /*001c*/ 	.word	0x00000000
        /*0020*/ 	.short	0x0001
        /*0022*/ 	.short	0x0008
        /*0024*/ 	.byte	0x00, 0xf5, 0x21, 0x00


	//----- nvinfo : EIATTR_KPARAM_INFO
	.align		4
.L_11:
        /*0028*/ 	.byte	0x04, 0x17
        /*002a*/ 	.short	(.L_13 - .L_12)
.L_12:
        /*002c*/ 	.word	0x00000000
        /*0030*/ 	.short	0x0000
        /*0032*/ 	.short	0x0000
        /*0034*/ 	.byte	0x00, 0xf5, 0x21, 0x00


	//----- nvinfo : EIATTR_SPARSE_MMA_MASK
	.align		4
.L_13:
        /*0038*/ 	.byte	0x03, 0x50
        /*003a*/ 	.short	0x0000


	//----- nvinfo : EIATTR_MAXREG_COUNT
	.align		4
        /*003c*/ 	.byte	0x03, 0x1b
        /*003e*/ 	.short	0x00ff


	//----- nvinfo : EIATTR_MERCURY_ISA_VERSION
	.align		4
        /*0040*/ 	.byte	0x03, 0x5f
        /*0042*/ 	.short	0x0101


	//----- nvinfo : EIATTR_VRC_CTA_INIT_COUNT
	.align		4
        /*0044*/ 	.byte	0x02, 0x4a
	.zero		1
	.zero		1


	//----- nvinfo : EIATTR_EXIT_INSTR_OFFSETS
	.align		4
        /*0048*/ 	.byte	0x04, 0x1c
        /*004a*/ 	.short	(.L_15 - .L_14)


	//   ....[0]....
.L_14:
        /*004c*/ 	.word	0x00000010


	//----- nvinfo : EIATTR_CBANK_PARAM_SIZE
	.align		4
.L_15:
        /*0050*/ 	.byte	0x03, 0x19
        /*0052*/ 	.short	0x0014


	//----- nvinfo : EIATTR_PARAM_CBANK
	.align		4
        /*0054*/ 	.byte	0x04, 0x0a
        /*0056*/ 	.short	(.L_17 - .L_16)
	.align		4
.L_16:
        /*0058*/ 	.word	index@(.nv.constant0._Z19vector_sum_baselinePfPdi)
        /*005c*/ 	.short	0x0380
        /*005e*/ 	.short	0x0014


	//----- nvinfo : EIATTR_SW_WAR
	.align		4
.L_17:
        /*0060*/ 	.byte	0x04, 0x36
        /*0062*/ 	.short	(.L_19 - .L_18)
.L_18:
        /*0064*/ 	.word	0x00000008
.L_19:


//--------------------- .nv.callgraph             --------------------------
	.section	.nv.callgraph,"",@"SHT_CUDA_CALLGRAPH"
	.align	4
	.sectionentsize	8
	.align		4
        /*0000*/ 	.word	0x00000000
	.align		4
        /*0004*/ 	.word	0xffffffff
	.align		4
        /*0008*/ 	.word	0x00000000
	.align		4
        /*000c*/ 	.word	0xfffffffe
	.align		4
        /*0010*/ 	.word	0x00000000
	.align		4
        /*0014*/ 	.word	0xfffffffd
	.align		4
        /*0018*/ 	.word	0x00000000
	.align		4
        /*001c*/ 	.word	0xfffffffc


//--------------------- .text._Z19vector_sum_baselinePfPdi --------------------------
	.section	.text._Z19vector_sum_baselinePfPdi,"ax",@progbits
	.align	128
        .global         _Z19vector_sum_baselinePfPdi
        .type           _Z19vector_sum_baselinePfPdi,@function
        .size           _Z19vector_sum_baselinePfPdi,(.L_x_1 - _Z19vector_sum_baselinePfPdi)
        .other          _Z19vector_sum_baselinePfPdi,@"STO_CUDA_ENTRY STV_DEFAULT"
_Z19vector_sum_baselinePfPdi:
.text._Z19vector_sum_baselinePfPdi:
[----:B------:R-:W-:Y:S01]  /*0000*/  LDC R1, c[0x0][0x37c] ;  /* 0x0000df00ff017b82 */ /* 0x000fe20000000800 */
[----:B------:R-:W-:Y:S05]  /*0010*/  EXIT ;  /* 0x000000000000794d */ /* 0x000fea0003800000 */
.L_x_0:
[----:B------:R-:W-:-:S00]  /*0020*/  BRA `(.L_x_0) ;  /* 0xfffffffc00fc7947 */ /* 0x000fc0000383ffff */
[----:B------:R-:W-:-:S00]  /*0030*/  NOP ;  /* 0x0000000000007918 */ /* 0x000fc00000000000 */
        /* <DEDUP_REMOVED lines=12> */
.L_x_1:


//--------------------- .nv.shared.reserved.0     --------------------------
	.section	.nv.shared.reserved.0,"aw",@nobits
	.weak		__nv_reservedSMEM_offset_0_alias
	.size		__nv_reservedSMEM_offset_0_alias, 0, 64
	.other		__nv_reservedSMEM_offset_0_alias,@"STO_CUDA_RESERVED_SHARED STV_DEFAULT"
__nv_reservedSMEM_offset_0_alias:
	.zero		0
	.zero		64


//--------------------- .nv.constant0._Z19vector_sum_baselinePfPdi --------------------------
	.section	.nv.constant0._Z19vector_sum_baselinePfPdi,"a",@progbits
	.sectionflags	@""
	.align	4
.nv.constant0._Z19vector_sum_baselinePfPdi:
	.zero		916


//--------------------- SYMBOLS --------------------------

	.type		.nv.reservedSmem.offset0,@object
	.size		.nv.reservedSmem.offset0,0x4
